	.headerflags	@"EF_CUDA_TEXMODE_UNIFIED EF_CUDA_64BIT_ADDRESS EF_CUDA_ACCELERATORS EF_CUDA_SM90 EF_CUDA_VIRTUAL_SM(EF_CUDA_SM90)"
	.elftype	@"ET_EXEC"


//--------------------- .nv.info                  --------------------------
	.section	.nv.info,"",@"SHT_CUDA_INFO"
	.align	4


	//----- nvinfo : EIATTR_REGCOUNT
	.align		4
        /*0000*/ 	.byte	0x04, 0x2f
        /*0002*/ 	.short	(.L_3 - .L_2)
	.align		4
.L_2:
        /*0004*/ 	.word	index@(triton_poi_fused__native_batch_norm_legit_no_training_relu_threshold_backward_4)
        /*0008*/ 	.word	0x0000001c


	//----- nvinfo : EIATTR_MIN_STACK_SIZE
	.align		4
.L_3:
        /*000c*/ 	.byte	0x04, 0x12
        /*000e*/ 	.short	(.L_5 - .L_4)
	.align		4
.L_4:
        /*0010*/ 	.word	index@(triton_poi_fused__native_batch_norm_legit_no_training_relu_threshold_backward_4)
        /*0014*/ 	.word	0x00000000


	//----- nvinfo : EIATTR_FRAME_SIZE
	.align		4
.L_5:
        /*0018*/ 	.byte	0x04, 0x11
        /*001a*/ 	.short	(.L_7 - .L_6)
	.align		4
.L_6:
        /*001c*/ 	.word	index@(triton_poi_fused__native_batch_norm_legit_no_training_relu_threshold_backward_4)
        /*0020*/ 	.word	0x00000000


	//----- nvinfo : EIATTR_MIN_STACK_SIZE
	.align		4
.L_7:
        /*0024*/ 	.byte	0x04, 0x12
        /*0026*/ 	.short	(.L_9 - .L_8)
	.align		4
.L_8:
        /*0028*/ 	.word	index@(triton_poi_fused__native_batch_norm_legit_no_training_relu_threshold_backward_4)
        /*002c*/ 	.word	0x00000000
.L_9:


//--------------------- .nv.info.triton_poi_fused__native_batch_norm_legit_no_training_relu_threshold_backward_4 --------------------------
	.section	.nv.info.triton_poi_fused__native_batch_norm_legit_no_training_relu_threshold_backward_4,"",@"SHT_CUDA_INFO"
	.sectionflags	@""
	.align	4


	//----- nvinfo : EIATTR_CUDA_API_VERSION
	.align		4
        /*0000*/ 	.byte	0x04, 0x37
        /*0002*/ 	.short	(.L_11 - .L_10)
.L_10:
        /*0004*/ 	.word	0x0000007c


	//----- nvinfo : EIATTR_KPARAM_INFO
	.align		4
.L_11:
        /*0008*/ 	.byte	0x04, 0x17
        /*000a*/ 	.short	(.L_13 - .L_12)
.L_12:
        /*000c*/ 	.word	0x00000000
        /*0010*/ 	.short	0x0007
        /*0012*/ 	.short	0x0038
        /*0014*/ 	.byte	0x00, 0xf0, 0x11, 0x00


	//----- nvinfo : EIATTR_KPARAM_INFO
	.align		4
.L_13:
        /*0018*/ 	.byte	0x04, 0x17
        /*001a*/ 	.short	(.L_15 - .L_14)
.L_14:
        /*001c*/ 	.word	0x00000000
        /*0020*/ 	.short	0x0006
        /*0022*/ 	.short	0x0030
        /*0024*/ 	.byte	0x00, 0xf4, 0x21, 0x00


	//----- nvinfo : EIATTR_KPARAM_INFO
	.align		4
.L_15:
        /*0028*/ 	.byte	0x04, 0x17
        /*002a*/ 	.short	(.L_17 - .L_16)
.L_16:
        /*002c*/ 	.word	0x00000000
        /*0030*/ 	.short	0x0005
        /*0032*/ 	.short	0x0028
        /*0034*/ 	.byte	0x00, 0xf4, 0x21, 0x00


	//----- nvinfo : EIATTR_KPARAM_INFO
	.align		4
.L_17:
        /*0038*/ 	.byte	0x04, 0x17
        /*003a*/ 	.short	(.L_19 - .L_18)
.L_18:
        /*003c*/ 	.word	0x00000000
        /*0040*/ 	.short	0x0004
        /*0042*/ 	.short	0x0020
        /*0044*/ 	.byte	0x00, 0xf4, 0x21, 0x00


	//----- nvinfo : EIATTR_KPARAM_INFO
	.align		4
.L_19:
        /*0048*/ 	.byte	0x04, 0x17
        /*004a*/ 	.short	(.L_21 - .L_20)
.L_20:
        /*004c*/ 	.word	0x00000000
        /*0050*/ 	.short	0x0003
        /*0052*/ 	.short	0x0018
        /*0054*/ 	.byte	0x00, 0xf4, 0x21, 0x00


	//----- nvinfo : EIATTR_KPARAM_INFO
	.align		4
.L_21:
        /*0058*/ 	.byte	0x04, 0x17
        /*005a*/ 	.short	(.L_23 - .L_22)
.L_22:
        /*005c*/ 	.word	0x00000000
        /*0060*/ 	.short	0x0002
        /*0062*/ 	.short	0x0010
        /*0064*/ 	.byte	0x00, 0xf4, 0x21, 0x00


	//----- nvinfo : EIATTR_KPARAM_INFO
	.align		4
.L_23:
        /*0068*/ 	.byte	0x04, 0x17
        /*006a*/ 	.short	(.L_25 - .L_24)
.L_24:
        /*006c*/ 	.word	0x00000000
        /*0070*/ 	.short	0x0001
        /*0072*/ 	.short	0x0008
        /*0074*/ 	.byte	0x00, 0xf4, 0x21, 0x00


	//----- nvinfo : EIATTR_KPARAM_INFO
	.align		4
.L_25:
        /*0078*/ 	.byte	0x04, 0x17
        /*007a*/ 	.short	(.L_27 - .L_26)
.L_26:
        /*007c*/ 	.word	0x00000000
        /*0080*/ 	.short	0x0000
        /*0082*/ 	.short	0x0000
        /*0084*/ 	.byte	0x00, 0xf4, 0x21, 0x00


	//----- nvinfo : EIATTR_SPARSE_MMA_MASK
	.align		4
.L_27:
        /*0088*/ 	.byte	0x03, 0x50
        /*008a*/ 	.short	0x0000


	//----- nvinfo : EIATTR_MAXREG_COUNT
	.align		4
        /*008c*/ 	.byte	0x03, 0x1b
        /*008e*/ 	.short	0x00ff


	//----- nvinfo : EIATTR_EXIT_INSTR_OFFSETS
	.align		4
        /*0090*/ 	.byte	0x04, 0x1c
        /*0092*/ 	.short	(.L_29 - .L_28)


	//   ....[0]....
.L_28:
        /*0094*/ 	.word	0x00000810


	//----- nvinfo : EIATTR_REQNTID
	.align		4
.L_29:
        /*0098*/ 	.byte	0x04, 0x10
        /*009a*/ 	.short	(.L_31 - .L_30)
.L_30:
        /*009c*/ 	.word	0x00000080
        /*00a0*/ 	.word	0x00000001
        /*00a4*/ 	.word	0x00000001


	//----- nvinfo : EIATTR_CBANK_PARAM_SIZE
	.align		4
.L_31:
        /*00a8*/ 	.byte	0x03, 0x19
        /*00aa*/ 	.short	0x003c


	//----- nvinfo : EIATTR_PARAM_CBANK
	.align		4
        /*00ac*/ 	.byte	0x04, 0x0a
        /*00ae*/ 	.short	(.L_33 - .L_32)
	.align		4
.L_32:
        /*00b0*/ 	.word	index@(.nv.constant0.triton_poi_fused__native_batch_norm_legit_no_training_relu_threshold_backward_4)
        /*00b4*/ 	.short	0x0210
        /*00b6*/ 	.short	0x003c


	//----- nvinfo : EIATTR_SW_WAR
	.align		4
.L_33:
        /*00b8*/ 	.byte	0x04, 0x36
        /*00ba*/ 	.short	(.L_35 - .L_34)
.L_34:
        /*00bc*/ 	.word	0x00000008
.L_35:


//--------------------- .nv.callgraph             --------------------------
	.section	.nv.callgraph,"",@"SHT_CUDA_CALLGRAPH"
	.align	4
	.sectionentsize	8
	.align		4
        /*0000*/ 	.word	0x00000000
	.align		4
        /*0004*/ 	.word	0xffffffff
	.align		4
        /*0008*/ 	.word	0x00000000
	.align		4
        /*000c*/ 	.word	0xfffffffe
	.align		4
        /*0010*/ 	.word	0x00000000
	.align		4
        /*0014*/ 	.word	0xfffffffd
	.align		4
        /*0018*/ 	.word	0x00000000
	.align		4
        /*001c*/ 	.word	0xfffffffc


//--------------------- .nv.constant4             --------------------------
	.section	.nv.constant4,"a",@progbits
	.align	8
	.align		8
.nv.constant4:
        /*0000*/ 	.dword	_$_str
	.align		8
        /*0008*/ 	.dword	_$_str_$_2


//--------------------- .text.triton_poi_fused__native_batch_norm_legit_no_training_relu_threshold_backward_4 --------------------------
	.section	.text.triton_poi_fused__native_batch_norm_legit_no_training_relu_threshold_backward_4,"ax",@progbits
	.sectionflags	@"SHF_BARRIERS=1"
	.align	128
        .global         triton_poi_fused__native_batch_norm_legit_no_training_relu_threshold_backward_4
        .type           triton_poi_fused__native_batch_norm_legit_no_training_relu_threshold_backward_4,@function
        .size           triton_poi_fused__native_batch_norm_legit_no_training_relu_threshold_backward_4,(.L_x_1 - triton_poi_fused__native_batch_norm_legit_no_training_relu_threshold_backward_4)
        .other          triton_poi_fused__native_batch_norm_legit_no_training_relu_threshold_backward_4,@"STO_CUDA_ENTRY STV_DEFAULT"
triton_poi_fused__native_batch_norm_legit_no_training_relu_threshold_backward_4:
.text.triton_poi_fused__native_batch_norm_legit_no_training_relu_threshold_backward_4:
[----:B------:R-:W-:Y:S01]  /*0000*/  LDC R1, c[0x0][0x28] ;  /* 0x00000a00ff017b82 */ /* 0x000fe20000000800 */
[----:B------:R-:W1:Y:S07]  /*0010*/  S2R R16, SR_TID.X ;  /* 0x0000000000107919 */ /* 0x000e6e0000002100 */
[----:B------:R-:W2:Y:S01]  /*0020*/  LDC.64 R24, c[0x0][0x220] ;  /* 0x00008800ff187b82 */ /* 0x000ea20000000a00 */
[----:B------:R-:W-:Y:S01]  /*0030*/  ULDC.64 UR6, c[0x0][0x208] ;  /* 0x0000820000067ab9 */ /* 0x000fe20000000a00 */
[----:B------:R-:W3:Y:S06]  /*0040*/  S2R R0, SR_CTAID.X ;  /* 0x0000000000007919 */ /* 0x000eec0000002500 */
[----:B------:R-:W4:Y:S08]  /*0050*/  LDC.64 R22, c[0x0][0x218] ;  /* 0x00008600ff167b82 */ /* 0x000f300000000a00 */
[----:B------:R-:W5:Y:S08]  /*0060*/  LDC.64 R20, c[0x0][0x210] ;  /* 0x00008400ff147b82 */ /* 0x000f700000000a00 */
[----:B------:R-:W2:Y:S08]  /*0070*/  LDC.64 R14, c[0x0][0x228] ;  /* 0x00008a00ff0e7b82 */ /* 0x000eb00000000a00 */
[----:B------:R-:W5:Y:S01]  /*0080*/  LDC.64 R12, c[0x0][0x230] ;  /* 0x00008c00ff0c7b82 */ /* 0x000f620000000a00 */
[----:B-1----:R-:W-:-:S07]  /*0090*/  IMAD.SHL.U32 R3, R16, 0x8, RZ ;  /* 0x0000000810037824 */ /* 0x002fce00078e00ff */
[----:B------:R-:W1:Y:S01]  /*00a0*/  S2UR UR5, SR_CgaCtaId ;  /* 0x00000000000579c3 */ /* 0x000e620000008800 */
[----:B---3--:R-:W-:Y:S01]  /*00b0*/  IMAD.SHL.U32 R2, R0, 0x400, RZ ;  /* 0x0000040000027824 */ /* 0x008fe200078e00ff */
[----:B------:R-:W-:Y:S01]  /*00c0*/  SHF.R.S32.HI R5, RZ, 0x15, R0 ;  /* 0x00000015ff057819 */ /* 0x000fe20000011400 */
[----:B------:R-:W-:Y:S01]  /*00d0*/  UMOV UR4, 0x400 ;  /* 0x0000040000047882 */ /* 0x000fe20000000000 */
[----:B------:R-:W-:Y:S01]  /*00e0*/  LOP3.LUT R3, R3, 0x3f8, RZ, 0xc0, !PT ;  /* 0x000003f803037812 */ /* 0x000fe200078ec0ff */
[----:B------:R-:W-:Y:S01]  /*00f0*/  ULDC.64 UR8, c[0x0][0x240] ;  /* 0x0000900000087ab9 */ /* 0x000fe20000000a00 */
[----:B------:R-:W-:Y:S02]  /*0100*/  SGXT R5, R5, 0x1 ;  /* 0x000000010505781a */ /* 0x000fe40000000200 */
[----:B------:R-:W-:-:S04]  /*0110*/  LOP3.LUT R0, R2, R3, RZ, 0xfc, !PT ;  /* 0x0000000302007212 */ /* 0x000fc800078efcff */
[----:B------:R-:W-:-:S04]  /*0120*/  LEA.HI R5, R5, R0, RZ, 0xe ;  /* 0x0000000005057211 */ /* 0x000fc800078f70ff */
[----:B------:R-:W-:-:S04]  /*0130*/  SHF.R.S32.HI R5, RZ, 0xe, R5 ;  /* 0x0000000eff057819 */ /* 0x000fc80000011405 */
[----:B------:R-:W-:-:S04]  /*0140*/  LEA.HI R4, R5, R5, RZ, 0x2 ;  /* 0x0000000505047211 */ /* 0x000fc800078f10ff */
[----:B------:R-:W-:-:S05]  /*0150*/  LOP3.LUT R4, R4, 0xfffffffc, RZ, 0xc0, !PT ;  /* 0xfffffffc04047812 */ /* 0x000fca00078ec0ff */
[----:B------:R-:W-:-:S04]  /*0160*/  IMAD.IADD R19, R5, 0x1, -R4 ;  /* 0x0000000105137824 */ /* 0x000fc800078e0a04 */
[----:B--2---:R-:W-:-:S05]  /*0170*/  IMAD.WIDE R24, R19, 0x4, R24 ;  /* 0x0000000413187825 */ /* 0x004fca00078e0218 */
[----:B------:R2:W3:Y:S01]  /*0180*/  LDG.E.EL R17, desc[UR6][R24.64] ;  /* 0x0000000618117981 */ /* 0x0004e2000c2e1900 */
[----:B----4-:R-:W-:-:S04]  /*0190*/  IMAD.WIDE R22, R19, 0x4, R22 ;  /* 0x0000000413167825 */ /* 0x010fc800078e0216 */
[----:B-----5:R-:W-:Y:S01]  /*01a0*/  IMAD.WIDE R20, R0, 0x4, R20 ;  /* 0x0000000400147825 */ /* 0x020fe200078e0214 */
[----:B------:R-:W4:Y:S04]  /*01b0*/  LDG.E.EL R18, desc[UR6][R22.64] ;  /* 0x0000000616127981 */ /* 0x000f28000c2e1900 */
[----:B------:R-:W4:Y:S01]  /*01c0*/  LDG.E.128 R4, desc[UR6][R20.64] ;  /* 0x0000000614047981 */ /* 0x000f22000c1e1d00 */
[----:B0-----:R-:W-:-:S03]  /*01d0*/  IMAD.WIDE R14, R19, 0x4, R14 ;  /* 0x00000004130e7825 */ /* 0x001fc600078e020e */
[----:B------:R0:W5:Y:S01]  /*01e0*/  LDG.E.128 R8, desc[UR6][R20.64+0x10] ;  /* 0x0000100614087981 */ /* 0x000162000c1e1d00 */
[----:B--2---:R-:W-:-:S03]  /*01f0*/  IMAD.WIDE R24, R19, 0x4, R12 ;  /* 0x0000000413187825 */ /* 0x004fc600078e020c */
[----:B------:R2:W5:Y:S04]  /*0200*/  LDG.E.EL R12, desc[UR6][R14.64] ;  /* 0x000000060e0c7981 */ /* 0x000568000c2e1900 */
[----:B------:R-:W5:Y:S01]  /*0210*/  LDG.E.EL R13, desc[UR6][R24.64] ;  /* 0x00000006180d7981 */ /* 0x000f62000c2e1900 */
[----:B-1----:R-:W-:Y:S01]  /*0220*/  UPRMT UR4, UR5, 0x654, UR4 ;  /* 0x0000065405047896 */ /* 0x002fe20008000004 */
[----:B0-----:R-:W-:Y:S02]  /*0230*/  IMAD.MOV.U32 R20, RZ, RZ, 0x3e800000 ;  /* 0x3e800000ff147424 */ /* 0x001fe400078e00ff */
[----:B------:R-:W-:-:S03]  /*0240*/  IMAD.SHL.U32 R23, R16, 0x4, RZ ;  /* 0x0000000410177824 */ /* 0x000fc600078e00ff */
[----:B------:R-:W-:Y:S02]  /*0250*/  LEA R3, R3, UR4, 0x2 ;  /* 0x0000000403037c11 */ /* 0x000fe4000f8e10ff */
[----:B------:R-:W-:-:S04]  /*0260*/  LOP3.LUT R23, R23, 0x1fc, RZ, 0xc0, !PT ;  /* 0x000001fc17177812 */ /* 0x000fc800078ec0ff */
[----:B------:R-:W-:Y:S01]  /*0270*/  LEA R22, R23, UR4, 0x2 ;  /* 0x0000000417167c11 */ /* 0x000fe2000f8e10ff */
[----:B------:R-:W-:Y:S01]  /*0280*/  ULDC.64 UR4, c[0x0][0x238] ;  /* 0x00008e0000047ab9 */ /* 0x000fe20000000a00 */
[----:B------:R-:W-:Y:S02]  /*0290*/  LOP3.LUT R23, R2, R23, RZ, 0xfc, !PT ;  /* 0x0000001702177212 */ /* 0x000fe400078efcff */
[----:B------:R-:W-:Y:S01]  /*02a0*/  SHF.R.S32.HI R2, RZ, 0x1f, R2 ;  /* 0x0000001fff027819 */ /* 0x000fe20000011402 */
[----:B---3--:R-:W-:-:S04]  /*02b0*/  FADD R17, R17, 9.9999997473787516356e-06 ;  /* 0x3727c5ac11117421 */ /* 0x008fc80000000000 */
[----:B------:R0:W1:Y:S01]  /*02c0*/  MUFU.SQRT R19, R17 ;  /* 0x0000001100137308 */ /* 0x0000620000002000 */
[--C-:B----4-:R-:W-:Y:S01]  /*02d0*/  FADD R7, R7, -R18.reuse ;  /* 0x8000001207077221 */ /* 0x110fe20000000000 */
[--C-:B--2---:R-:W-:Y:S01]  /*02e0*/  FADD R15, R6, -R18.reuse ;  /* 0x80000012060f7221 */ /* 0x104fe20000000000 */
[--C-:B------:R-:W-:Y:S01]  /*02f0*/  FADD R5, R5, -R18.reuse ;  /* 0x8000001205057221 */ /* 0x100fe20000000000 */
[--C-:B0-----:R-:W-:Y:S01]  /*0300*/  FADD R17, R4, -R18.reuse ;  /* 0x8000001204117221 */ /* 0x101fe20000000000 */
[--C-:B-----5:R-:W-:Y:S01]  /*0310*/  FADD R9, R9, -R18.reuse ;  /* 0x8000001209097221 */ /* 0x120fe20000000000 */
[--C-:B------:R-:W-:Y:S01]  /*0320*/  FADD R21, R8, -R18.reuse ;  /* 0x8000001208157221 */ /* 0x100fe20000000000 */
[----:B------:R-:W-:Y:S01]  /*0330*/  FADD R11, R11, -R18 ;  /* 0x800000120b0b7221 */ /* 0x000fe20000000000 */
[C---:B-1----:R-:W-:Y:S02]  /*0340*/  FSETP.GT.AND P0, PT, R19.reuse, 8.50705917302346158658e+37, PT ;  /* 0x7e8000001300780b */ /* 0x042fe40003f04000 */
[----:B------:R-:W-:-:S02]  /*0350*/  FSETP.GEU.AND P1, PT, R19, 1.175494350822287508e-38, PT ;  /* 0x008000001300780b */ /* 0x000fc40003f2e000 */
[----:B------:R-:W-:-:S09]  /*0360*/  FSEL R20, R20, 1, P0 ;  /* 0x3f80000014147808 */ /* 0x000fd20000000000 */
[----:B------:R-:W-:Y:S02]  /*0370*/  @P0 FMUL R19, R19, 0.25 ;  /* 0x3e80000013130820 */ /* 0x000fe40000400000 */
[----:B------:R-:W-:Y:S02]  /*0380*/  @!P1 FMUL R20, R20, 16777216 ;  /* 0x4b80000014149820 */ /* 0x000fe40000400000 */
[----:B------:R-:W-:-:S06]  /*0390*/  @!P1 FMUL R19, R19, 16777216 ;  /* 0x4b80000013139820 */ /* 0x000fcc0000400000 */
[----:B------:R-:W0:Y:S02]  /*03a0*/  MUFU.RCP R19, R19 ;  /* 0x0000001300137308 */ /* 0x000e240000001000 */
[----:B0-----:R-:W-:Y:S01]  /*03b0*/  FMUL R14, R19, R20 ;  /* 0x00000014130e7220 */ /* 0x001fe20000400000 */
[----:B------:R-:W-:-:S03]  /*03c0*/  FADD R19, R10, -R18 ;  /* 0x800000120a137221 */ /* 0x000fc60000000000 */
[C---:B------:R-:W-:Y:S01]  /*03d0*/  FMUL R7, R14.reuse, R7 ;  /* 0x000000070e077220 */ /* 0x040fe20000400000 */
[C---:B------:R-:W-:Y:S01]  /*03e0*/  FMUL R8, R14.reuse, R15 ;  /* 0x0000000f0e087220 */ /* 0x040fe20000400000 */
[C---:B------:R-:W-:Y:S01]  /*03f0*/  FMUL R6, R14.reuse, R5 ;  /* 0x000000050e067220 */ /* 0x040fe20000400000 */
[C---:B------:R-:W-:Y:S01]  /*0400*/  FMUL R4, R14.reuse, R17 ;  /* 0x000000110e047220 */ /* 0x040fe20000400000 */
[C---:B------:R-:W-:Y:S01]  /*0410*/  FMUL R10, R14.reuse, R21 ;  /* 0x000000150e0a7220 */ /* 0x040fe20000400000 */
[C---:B------:R-:W-:Y:S01]  /*0420*/  FMUL R18, R14.reuse, R9 ;  /* 0x000000090e127220 */ /* 0x040fe20000400000 */
[C---:B------:R-:W-:Y:S01]  /*0430*/  FMUL R20, R14.reuse, R19 ;  /* 0x000000130e147220 */ /* 0x040fe20000400000 */
[----:B------:R-:W-:Y:S01]  /*0440*/  FMUL R14, R14, R11 ;  /* 0x0000000b0e0e7220 */ /* 0x000fe20000400000 */
[C-C-:B------:R-:W-:Y:S01]  /*0450*/  FFMA R7, R12.reuse, R7, R13.reuse ;  /* 0x000000070c077223 */ /* 0x140fe2000000000d */
[C-C-:B------:R-:W-:Y:S01]  /*0460*/  FFMA R8, R12.reuse, R8, R13.reuse ;  /* 0x000000080c087223 */ /* 0x140fe2000000000d */
[C-C-:B------:R-:W-:Y:S01]  /*0470*/  FFMA R6, R12.reuse, R6, R13.reuse ;  /* 0x000000060c067223 */ /* 0x140fe2000000000d */
[C-C-:B------:R-:W-:Y:S01]  /*0480*/  FFMA R14, R12.reuse, R14, R13.reuse ;  /* 0x0000000e0c0e7223 */ /* 0x140fe2000000000d */
[C-C-:B------:R-:W-:Y:S01]  /*0490*/  FFMA R4, R12.reuse, R4, R13.reuse ;  /* 0x000000040c047223 */ /* 0x140fe2000000000d */
[C-C-:B------:R-:W-:Y:S01]  /*04a0*/  FFMA R20, R12.reuse, R20, R13.reuse ;  /* 0x000000140c147223 */ /* 0x140fe2000000000d */
[C-C-:B------:R-:W-:Y:S01]  /*04b0*/  FFMA R5, R12.reuse, R18, R13.reuse ;  /* 0x000000120c057223 */ /* 0x140fe2000000000d */
[----:B------:R-:W-:Y:S01]  /*04c0*/  FFMA R10, R12, R10, R13 ;  /* 0x0000000a0c0a7223 */ /* 0x000fe2000000000d */
[----:B------:R-:W-:-:S02]  /*04d0*/  FSETP.GEU.AND P6, PT, R7, RZ, PT ;  /* 0x000000ff0700720b */ /* 0x000fc40003fce000 */
[----:B------:R-:W-:Y:S02]  /*04e0*/  FSETP.GEU.AND P2, PT, R14, RZ, PT ;  /* 0x000000ff0e00720b */ /* 0x000fe40003f4e000 */
[----:B------:R-:W-:Y:S02]  /*04f0*/  FSEL R19, R7, RZ, P6 ;  /* 0x000000ff07137208 */ /* 0x000fe40003000000 */
[----:B------:R-:W-:Y:S02]  /*0500*/  FSETP.GEU.AND P5, PT, R8, RZ, PT ;  /* 0x000000ff0800720b */ /* 0x000fe40003fae000 */
[----:B------:R-:W-:Y:S02]  /*0510*/  FSETP.GEU.AND P4, PT, R6, RZ, PT ;  /* 0x000000ff0600720b */ /* 0x000fe40003f8e000 */
[----:B------:R-:W-:Y:S02]  /*0520*/  FSETP.GEU.AND P3, PT, R4, RZ, PT ;  /* 0x000000ff0400720b */ /* 0x000fe40003f6e000 */
[----:B------:R-:W-:-:S02]  /*0530*/  FSETP.GEU.AND P1, PT, R20, RZ, PT ;  /* 0x000000ff1400720b */ /* 0x000fc40003f2e000 */
[----:B------:R-:W-:Y:S02]  /*0540*/  FSETP.GEU.AND P0, PT, R5, RZ, PT ;  /* 0x000000ff0500720b */ /* 0x000fe40003f0e000 */
[----:B------:R-:W-:Y:S02]  /*0550*/  FSETP.GEU.AND P6, PT, R10, RZ, PT ;  /* 0x000000ff0a00720b */ /* 0x000fe40003fce000 */
[----:B------:R-:W-:Y:S02]  /*0560*/  FSEL R15, R14, RZ, P2 ;  /* 0x000000ff0e0f7208 */ /* 0x000fe40001000000 */
[----:B------:R-:W-:Y:S02]  /*0570*/  FSEL R18, R8, RZ, P5 ;  /* 0x000000ff08127208 */ /* 0x000fe40002800000 */
[----:B------:R-:W-:Y:S02]  /*0580*/  FSEL R17, R6, RZ, P4 ;  /* 0x000000ff06117208 */ /* 0x000fe40002000000 */
[----:B------:R-:W-:-:S02]  /*0590*/  FSEL R16, R4, RZ, P3 ;  /* 0x000000ff04107208 */ /* 0x000fc40001800000 */
[----:B------:R-:W-:Y:S02]  /*05a0*/  FSEL R14, R20, RZ, P1 ;  /* 0x000000ff140e7208 */ /* 0x000fe40000800000 */
[----:B------:R-:W-:Y:S01]  /*05b0*/  FSEL R13, R5, RZ, P0 ;  /* 0x000000ff050d7208 */ /* 0x000fe20000000000 */
[----:B------:R0:W-:Y:S01]  /*05c0*/  STS.128 [R3], R16 ;  /* 0x0000001003007388 */ /* 0x0001e20000000c00 */
[----:B------:R-:W-:Y:S01]  /*05d0*/  FSEL R12, R10, RZ, P6 ;  /* 0x000000ff0a0c7208 */ /* 0x000fe20003000000 */
[----:B------:R-:W1:Y:S01]  /*05e0*/  LDC.64 R20, c[0x0][0x238] ;  /* 0x00008e00ff147b82 */ /* 0x000e620000000a00 */
[----:B------:R-:W-:Y:S02]  /*05f0*/  FSETP.GTU.AND P2, PT, R18, RZ, PT ;  /* 0x000000ff1200720b */ /* 0x000fe40003f4c000 */
[----:B------:R-:W-:Y:S01]  /*0600*/  FSETP.GTU.AND P0, PT, R16, RZ, PT ;  /* 0x000000ff1000720b */ /* 0x000fe20003f0c000 */
[----:B------:R2:W-:Y:S04]  /*0610*/  STS.128 [R3+0x10], R12 ;  /* 0x0000100c03007388 */ /* 0x0005e80000000c00 */
[----:B------:R-:W-:Y:S01]  /*0620*/  BAR.SYNC.DEFER_BLOCKING 0x0 ;  /* 0x0000000000007b1d */ /* 0x000fe20000010000 */
[----:B------:R-:W-:-:S02]  /*0630*/  FSETP.GTU.AND P1, PT, R17, RZ, PT ;  /* 0x000000ff1100720b */ /* 0x000fc40003f2c000 */
[----:B------:R-:W-:Y:S02]  /*0640*/  FSETP.GTU.AND P4, PT, R14, RZ, PT ;  /* 0x000000ff0e00720b */ /* 0x000fe40003f8c000 */
[----:B------:R-:W-:Y:S02]  /*0650*/  FSETP.GTU.AND P3, PT, R19, RZ, PT ;  /* 0x000000ff1300720b */ /* 0x000fe40003f6c000 */
[----:B0-----:R-:W-:Y:S02]  /*0660*/  SEL R18, RZ, 0x1, P4 ;  /* 0x00000001ff127807 */ /* 0x001fe40002000000 */
[----:B------:R-:W-:Y:S02]  /*0670*/  SEL R16, RZ, 0x1, P3 ;  /* 0x00000001ff107807 */ /* 0x000fe40001800000 */
[----:B--2---:R-:W-:Y:S02]  /*0680*/  SEL R3, RZ, 0x1, P2 ;  /* 0x00000001ff037807 */ /* 0x004fe40001000000 */
[----:B------:R-:W-:-:S02]  /*0690*/  FSETP.GTU.AND P2, PT, R15, RZ, PT ;  /* 0x000000ff0f00720b */ /* 0x000fc40003f4c000 */
[----:B------:R-:W-:Y:S01]  /*06a0*/  SEL R14, RZ, 0x1, P1 ;  /* 0x00000001ff0e7807 */ /* 0x000fe20000800000 */
[----:B-1----:R-:W-:Y:S01]  /*06b0*/  IMAD.WIDE R20, R23, 0x4, R20 ;  /* 0x0000000417147825 */ /* 0x002fe200078e0214 */
[----:B------:R-:W-:Y:S02]  /*06c0*/  SEL R15, RZ, 0x1, P0 ;  /* 0x00000001ff0f7807 */ /* 0x000fe40000000000 */
[----:B------:R-:W-:Y:S02]  /*06d0*/  SEL R17, RZ, 0x1, P2 ;  /* 0x00000001ff117807 */ /* 0x000fe40001000000 */
[----:B------:R-:W-:Y:S01]  /*06e0*/  FSETP.GTU.AND P0, PT, R12, RZ, PT ;  /* 0x000000ff0c00720b */ /* 0x000fe20003f0c000 */
[----:B------:R-:W0:Y:S01]  /*06f0*/  LDS.128 R8, [R22] ;  /* 0x0000000016087984 */ /* 0x000e220000000c00 */
[----:B------:R-:W-:Y:S02]  /*0700*/  FSETP.GTU.AND P1, PT, R13, RZ, PT ;  /* 0x000000ff0d00720b */ /* 0x000fe40003f2c000 */
[----:B------:R-:W-:Y:S01]  /*0710*/  PRMT R17, R18, 0x3340, R17 ;  /* 0x0000334012117816 */ /* 0x000fe20000000011 */
[----:B------:R-:W1:Y:S01]  /*0720*/  LDS.128 R4, [R22+0x800] ;  /* 0x0008000016047984 */ /* 0x000e620000000c00 */
[----:B------:R-:W-:-:S02]  /*0730*/  SEL R13, RZ, 0x1, P1 ;  /* 0x00000001ff0d7807 */ /* 0x000fc40000800000 */
[----:B------:R-:W-:Y:S02]  /*0740*/  SEL R18, RZ, 0x1, P0 ;  /* 0x00000001ff127807 */ /* 0x000fe40000000000 */
[----:B------:R-:W-:Y:S02]  /*0750*/  PRMT R3, R3, 0x3340, R16 ;  /* 0x0000334003037816 */ /* 0x000fe40000000010 */
[----:B------:R-:W-:Y:S02]  /*0760*/  PRMT R16, R15, 0x3340, R14 ;  /* 0x000033400f107816 */ /* 0x000fe4000000000e */
[----:B------:R-:W-:Y:S02]  /*0770*/  LEA R12, P0, R23, UR4, 0x2 ;  /* 0x00000004170c7c11 */ /* 0x000fe4000f8010ff */
[----:B------:R-:W-:Y:S02]  /*0780*/  IADD3 R14, P1, R0, UR8, RZ ;  /* 0x00000008000e7c10 */ /* 0x000fe4000ff3e0ff */
[----:B------:R-:W-:-:S02]  /*0790*/  PRMT R18, R18, 0x3340, R13 ;  /* 0x0000334012127816 */ /* 0x000fc4000000000d */
[----:B------:R-:W-:Y:S02]  /*07a0*/  LEA.HI.X R13, R23, UR5, R2, 0x2, P0 ;  /* 0x00000005170d7c11 */ /* 0x000fe400080f1402 */
[----:B------:R-:W-:Y:S02]  /*07b0*/  LEA.HI.X.SX32 R15, R0, UR9, 0x1, P1 ;  /* 0x00000009000f7c11 */ /* 0x000fe400088f0eff */
[----:B------:R-:W-:Y:S02]  /*07c0*/  PRMT R16, R16, 0x5410, R3 ;  /* 0x0000541010107816 */ /* 0x000fe40000000003 */
[----:B------:R-:W-:Y:S01]  /*07d0*/  PRMT R17, R18, 0x5410, R17 ;  /* 0x0000541012117816 */ /* 0x000fe20000000011 */
[----:B0-----:R-:W-:Y:S04]  /*07e0*/  STG.E.128 desc[UR6][R20.64], R8 ;  /* 0x0000000814007986 */ /* 0x001fe8000c101d06 */
[----:B-1----:R-:W-:Y:S04]  /*07f0*/  STG.E.128 desc[UR6][R12.64+0x800], R4 ;  /* 0x000800040c007986 */ /* 0x002fe8000c101d06 */
[----:B------:R-:W-:Y:S01]  /*0800*/  STG.E.64 desc[UR6][R14.64], R16 ;  /* 0x000000100e007986 */ /* 0x000fe2000c101b06 */
[----:B------:R-:W-:Y:S05]  /*0810*/  EXIT ;  /* 0x000000000000794d */ /* 0x000fea0003800000 */
.L_x_0:
[----:B------:R-:W-:-:S00]  /*0820*/  BRA `(.L_x_0) ;  /* 0xfffffffc00fc7947 */ /* 0x000fc0000383ffff */
[----:B------:R-:W-:-:S00]  /*0830*/  NOP ;  /* 0x0000000000007918 */ /* 0x000fc00000000000 */
        /* <DEDUP_REMOVED lines=12> */
.L_x_1:


//--------------------- .nv.global.init           --------------------------
	.section	.nv.global.init,"aw",@progbits
.nv.global.init:
	.type		_$_str,@object
	.size		_$_str,(_$_str_$_2 - _$_str)
_$_str:
        /*0000*/ 	.byte	0x5f, 0x5f, 0x43, 0x55, 0x44, 0x41, 0x5f, 0x46, 0x54, 0x5a, 0x00
	.type		_$_str_$_2,@object
	.size		_$_str_$_2,(.L_1 - _$_str_$_2)
_$_str_$_2:
        /*000b*/ 	.byte	0x5f, 0x5f, 0x43, 0x55, 0x44, 0x41, 0x5f, 0x50, 0x52, 0x45, 0x43, 0x5f, 0x53, 0x51, 0x52, 0x54
        /*001b*/ 	.byte	0x00
.L_1:


//--------------------- .nv.shared.triton_poi_fused__native_batch_norm_legit_no_training_relu_threshold_backward_4 --------------------------
	.section	.nv.shared.triton_poi_fused__native_batch_norm_legit_no_training_relu_threshold_backward_4,"aw",@nobits
	.sectionflags	@""
	.align	16
	.zero		1024


//--------------------- .nv.constant0.triton_poi_fused__native_batch_norm_legit_no_training_relu_threshold_backward_4 --------------------------
	.section	.nv.constant0.triton_poi_fused__native_batch_norm_legit_no_training_relu_threshold_backward_4,"a",@progbits
	.sectionflags	@""
	.align	4
.nv.constant0.triton_poi_fused__native_batch_norm_legit_no_training_relu_threshold_backward_4:
	.zero		588
